	.headerflags	@"EF_CUDA_TEXMODE_UNIFIED EF_CUDA_64BIT_ADDRESS EF_CUDA_ACCELERATORS EF_CUDA_SM90 EF_CUDA_VIRTUAL_SM(EF_CUDA_SM90)"
	.elftype	@"ET_EXEC"


//--------------------- .nv.info                  --------------------------
	.section	.nv.info,"",@"SHT_CUDA_INFO"
	.align	4


	//----- nvinfo : EIATTR_REGCOUNT
	.align		4
        /*0000*/ 	.byte	0x04, 0x2f
        /*0002*/ 	.short	(.L_3 - .L_2)
	.align		4
.L_2:
        /*0004*/ 	.word	index@(triton_poi_fused__native_batch_norm_legit_no_training_relu_threshold_backward_1)
        /*0008*/ 	.word	0x00000016


	//----- nvinfo : EIATTR_MIN_STACK_SIZE
	.align		4
.L_3:
        /*000c*/ 	.byte	0x04, 0x12
        /*000e*/ 	.short	(.L_5 - .L_4)
	.align		4
.L_4:
        /*0010*/ 	.word	index@(triton_poi_fused__native_batch_norm_legit_no_training_relu_threshold_backward_1)
        /*0014*/ 	.word	0x00000000


	//----- nvinfo : EIATTR_FRAME_SIZE
	.align		4
.L_5:
        /*0018*/ 	.byte	0x04, 0x11
        /*001a*/ 	.short	(.L_7 - .L_6)
	.align		4
.L_6:
        /*001c*/ 	.word	index@(triton_poi_fused__native_batch_norm_legit_no_training_relu_threshold_backward_1)
        /*0020*/ 	.word	0x00000000


	//----- nvinfo : EIATTR_MIN_STACK_SIZE
	.align		4
.L_7:
        /*0024*/ 	.byte	0x04, 0x12
        /*0026*/ 	.short	(.L_9 - .L_8)
	.align		4
.L_8:
        /*0028*/ 	.word	index@(triton_poi_fused__native_batch_norm_legit_no_training_relu_threshold_backward_1)
        /*002c*/ 	.word	0x00000000
.L_9:


//--------------------- .nv.info.triton_poi_fused__native_batch_norm_legit_no_training_relu_threshold_backward_1 --------------------------
	.section	.nv.info.triton_poi_fused__native_batch_norm_legit_no_training_relu_threshold_backward_1,"",@"SHT_CUDA_INFO"
	.sectionflags	@""
	.align	4


	//----- nvinfo : EIATTR_CUDA_API_VERSION
	.align		4
        /*0000*/ 	.byte	0x04, 0x37
        /*0002*/ 	.short	(.L_11 - .L_10)
.L_10:
        /*0004*/ 	.word	0x0000007c


	//----- nvinfo : EIATTR_KPARAM_INFO
	.align		4
.L_11:
        /*0008*/ 	.byte	0x04, 0x17
        /*000a*/ 	.short	(.L_13 - .L_12)
.L_12:
        /*000c*/ 	.word	0x00000000
        /*0010*/ 	.short	0x0007
        /*0012*/ 	.short	0x0038
        /*0014*/ 	.byte	0x00, 0xf0, 0x11, 0x00


	//----- nvinfo : EIATTR_KPARAM_INFO
	.align		4
.L_13:
        /*0018*/ 	.byte	0x04, 0x17
        /*001a*/ 	.short	(.L_15 - .L_14)
.L_14:
        /*001c*/ 	.word	0x00000000
        /*0020*/ 	.short	0x0006
        /*0022*/ 	.short	0x0030
        /*0024*/ 	.byte	0x00, 0xf4, 0x21, 0x00


	//----- nvinfo : EIATTR_KPARAM_INFO
	.align		4
.L_15:
        /*0028*/ 	.byte	0x04, 0x17
        /*002a*/ 	.short	(.L_17 - .L_16)
.L_16:
        /*002c*/ 	.word	0x00000000
        /*0030*/ 	.short	0x0005
        /*0032*/ 	.short	0x0028
        /*0034*/ 	.byte	0x00, 0xf4, 0x21, 0x00


	//----- nvinfo : EIATTR_KPARAM_INFO
	.align		4
.L_17:
        /*0038*/ 	.byte	0x04, 0x17
        /*003a*/ 	.short	(.L_19 - .L_18)
.L_18:
        /*003c*/ 	.word	0x00000000
        /*0040*/ 	.short	0x0004
        /*0042*/ 	.short	0x0020
        /*0044*/ 	.byte	0x00, 0xf4, 0x21, 0x00


	//----- nvinfo : EIATTR_KPARAM_INFO
	.align		4
.L_19:
        /*0048*/ 	.byte	0x04, 0x17
        /*004a*/ 	.short	(.L_21 - .L_20)
.L_20:
        /*004c*/ 	.word	0x00000000
        /*0050*/ 	.short	0x0003
        /*0052*/ 	.short	0x0018
        /*0054*/ 	.byte	0x00, 0xf4, 0x21, 0x00


	//----- nvinfo : EIATTR_KPARAM_INFO
	.align		4
.L_21:
        /*0058*/ 	.byte	0x04, 0x17
        /*005a*/ 	.short	(.L_23 - .L_22)
.L_22:
        /*005c*/ 	.word	0x00000000
        /*0060*/ 	.short	0x0002
        /*0062*/ 	.short	0x0010
        /*0064*/ 	.byte	0x00, 0xf4, 0x21, 0x00


	//----- nvinfo : EIATTR_KPARAM_INFO
	.align		4
.L_23:
        /*0068*/ 	.byte	0x04, 0x17
        /*006a*/ 	.short	(.L_25 - .L_24)
.L_24:
        /*006c*/ 	.word	0x00000000
        /*0070*/ 	.short	0x0001
        /*0072*/ 	.short	0x0008
        /*0074*/ 	.byte	0x00, 0xf4, 0x21, 0x00


	//----- nvinfo : EIATTR_KPARAM_INFO
	.align		4
.L_25:
        /*0078*/ 	.byte	0x04, 0x17
        /*007a*/ 	.short	(.L_27 - .L_26)
.L_26:
        /*007c*/ 	.word	0x00000000
        /*0080*/ 	.short	0x0000
        /*0082*/ 	.short	0x0000
        /*0084*/ 	.byte	0x00, 0xf4, 0x21, 0x00


	//----- nvinfo : EIATTR_SPARSE_MMA_MASK
	.align		4
.L_27:
        /*0088*/ 	.byte	0x03, 0x50
        /*008a*/ 	.short	0x0000


	//----- nvinfo : EIATTR_MAXREG_COUNT
	.align		4
        /*008c*/ 	.byte	0x03, 0x1b
        /*008e*/ 	.short	0x00ff


	//----- nvinfo : EIATTR_EXIT_INSTR_OFFSETS
	.align		4
        /*0090*/ 	.byte	0x04, 0x1c
        /*0092*/ 	.short	(.L_29 - .L_28)


	//   ....[0]....
.L_28:
        /*0094*/ 	.word	0x00000510


	//   ....[1]....
        /*0098*/ 	.word	0x00000530


	//----- nvinfo : EIATTR_REQNTID
	.align		4
.L_29:
        /*009c*/ 	.byte	0x04, 0x10
        /*009e*/ 	.short	(.L_31 - .L_30)
.L_30:
        /*00a0*/ 	.word	0x00000080
        /*00a4*/ 	.word	0x00000001
        /*00a8*/ 	.word	0x00000001


	//----- nvinfo : EIATTR_CBANK_PARAM_SIZE
	.align		4
.L_31:
        /*00ac*/ 	.byte	0x03, 0x19
        /*00ae*/ 	.short	0x003c


	//----- nvinfo : EIATTR_PARAM_CBANK
	.align		4
        /*00b0*/ 	.byte	0x04, 0x0a
        /*00b2*/ 	.short	(.L_33 - .L_32)
	.align		4
.L_32:
        /*00b4*/ 	.word	index@(.nv.constant0.triton_poi_fused__native_batch_norm_legit_no_training_relu_threshold_backward_1)
        /*00b8*/ 	.short	0x0210
        /*00ba*/ 	.short	0x003c


	//----- nvinfo : EIATTR_SW_WAR
	.align		4
.L_33:
        /*00bc*/ 	.byte	0x04, 0x36
        /*00be*/ 	.short	(.L_35 - .L_34)
.L_34:
        /*00c0*/ 	.word	0x00000008
.L_35:


//--------------------- .nv.callgraph             --------------------------
	.section	.nv.callgraph,"",@"SHT_CUDA_CALLGRAPH"
	.align	4
	.sectionentsize	8
	.align		4
        /*0000*/ 	.word	0x00000000
	.align		4
        /*0004*/ 	.word	0xffffffff
	.align		4
        /*0008*/ 	.word	0x00000000
	.align		4
        /*000c*/ 	.word	0xfffffffe
	.align		4
        /*0010*/ 	.word	0x00000000
	.align		4
        /*0014*/ 	.word	0xfffffffd
	.align		4
        /*0018*/ 	.word	0x00000000
	.align		4
        /*001c*/ 	.word	0xfffffffc


//--------------------- .nv.constant4             --------------------------
	.section	.nv.constant4,"a",@progbits
	.align	8
	.align		8
.nv.constant4:
        /*0000*/ 	.dword	_$_str
	.align		8
        /*0008*/ 	.dword	_$_str_$_2


//--------------------- .text.triton_poi_fused__native_batch_norm_legit_no_training_relu_threshold_backward_1 --------------------------
	.section	.text.triton_poi_fused__native_batch_norm_legit_no_training_relu_threshold_backward_1,"ax",@progbits
	.align	128
        .global         triton_poi_fused__native_batch_norm_legit_no_training_relu_threshold_backward_1
        .type           triton_poi_fused__native_batch_norm_legit_no_training_relu_threshold_backward_1,@function
        .size           triton_poi_fused__native_batch_norm_legit_no_training_relu_threshold_backward_1,(.L_x_1 - triton_poi_fused__native_batch_norm_legit_no_training_relu_threshold_backward_1)
        .other          triton_poi_fused__native_batch_norm_legit_no_training_relu_threshold_backward_1,@"STO_CUDA_ENTRY STV_DEFAULT"
triton_poi_fused__native_batch_norm_legit_no_training_relu_threshold_backward_1:
.text.triton_poi_fused__native_batch_norm_legit_no_training_relu_threshold_backward_1:
[----:B------:R-:W0:Y:S01]  /*0000*/  LDC R1, c[0x0][0x28] ;  /* 0x00000a00ff017b82 */ /* 0x000e220000000800 */
[----:B------:R-:W1:Y:S07]  /*0010*/  S2R R0, SR_TID.X ;  /* 0x0000000000007919 */ /* 0x000e6e0000002100 */
[----:B------:R-:W2:Y:S01]  /*0020*/  LDC.64 R8, c[0x0][0x220] ;  /* 0x00008800ff087b82 */ /* 0x000ea20000000a00 */
[----:B------:R-:W-:Y:S01]  /*0030*/  ULDC.64 UR4, c[0x0][0x208] ;  /* 0x0000820000047ab9 */ /* 0x000fe20000000a00 */
[----:B------:R-:W3:Y:S06]  /*0040*/  S2R R5, SR_CTAID.X ;  /* 0x0000000000057919 */ /* 0x000eec0000002500 */
[----:B------:R-:W4:Y:S08]  /*0050*/  LDC.64 R16, c[0x0][0x218] ;  /* 0x00008600ff107b82 */ /* 0x000f300000000a00 */
[----:B------:R-:W5:Y:S08]  /*0060*/  LDC.64 R14, c[0x0][0x210] ;  /* 0x00008400ff0e7b82 */ /* 0x000f700000000a00 */
[----:B------:R-:W4:Y:S08]  /*0070*/  LDC.64 R10, c[0x0][0x228] ;  /* 0x00008a00ff0a7b82 */ /* 0x000f300000000a00 */
[----:B------:R-:W4:Y:S01]  /*0080*/  LDC.64 R18, c[0x0][0x230] ;  /* 0x00008c00ff127b82 */ /* 0x000f220000000a00 */
[----:B-1----:R-:W-:Y:S01]  /*0090*/  IMAD.SHL.U32 R0, R0, 0x2, RZ ;  /* 0x0000000200007824 */ /* 0x002fe200078e00ff */
[----:B------:R-:W-:-:S02]  /*00a0*/  CS2R R6, SRZ ;  /* 0x0000000000067805 */ /* 0x000fc4000001ff00 */
[----:B---3--:R-:W-:Y:S01]  /*00b0*/  SHF.R.S32.HI R3, RZ, 0x17, R5 ;  /* 0x00000017ff037819 */ /* 0x008fe20000011405 */
[----:B------:R-:W-:Y:S01]  /*00c0*/  ULDC.64 UR6, c[0x0][0x240] ;  /* 0x0000900000067ab9 */ /* 0x000fe20000000a00 */
[----:B------:R-:W-:Y:S02]  /*00d0*/  LOP3.LUT R0, R0, 0xfe, RZ, 0xc0, !PT ;  /* 0x000000fe00007812 */ /* 0x000fe400078ec0ff */
[----:B------:R-:W-:-:S03]  /*00e0*/  SGXT R3, R3, 0x1 ;  /* 0x000000010303781a */ /* 0x000fc60000000200 */
[----:B------:R-:W-:Y:S01]  /*00f0*/  IMAD R0, R5, 0x100, R0 ;  /* 0x0000010005007824 */ /* 0x000fe200078e0200 */
[----:B------:R-:W-:-:S04]  /*0100*/  CS2R R4, SRZ ;  /* 0x0000000000047805 */ /* 0x000fc8000001ff00 */
[----:B------:R-:W-:Y:S02]  /*0110*/  LEA.HI R3, R3, R0, RZ, 0x4 ;  /* 0x0000000003037211 */ /* 0x000fe400078f20ff */
[----:B------:R-:W-:Y:S02]  /*0120*/  ISETP.GE.AND P0, PT, R0, 0x100, PT ;  /* 0x000001000000780c */ /* 0x000fe40003f06270 */
[----:B------:R-:W-:-:S04]  /*0130*/  SHF.R.S32.HI R3, RZ, 0x4, R3 ;  /* 0x00000004ff037819 */ /* 0x000fc80000011403 */
[----:B------:R-:W-:-:S04]  /*0140*/  LEA.HI R2, R3, R3, RZ, 0x2 ;  /* 0x0000000303027211 */ /* 0x000fc800078f10ff */
[----:B------:R-:W-:-:S05]  /*0150*/  LOP3.LUT R2, R2, 0xfffffffc, RZ, 0xc0, !PT ;  /* 0xfffffffc02027812 */ /* 0x000fca00078ec0ff */
[----:B------:R-:W-:-:S04]  /*0160*/  IMAD.IADD R13, R3, 0x1, -R2 ;  /* 0x00000001030d7824 */ /* 0x000fc800078e0a02 */
[----:B--2---:R-:W-:-:S05]  /*0170*/  IMAD.WIDE R8, R13, 0x4, R8 ;  /* 0x000000040d087825 */ /* 0x004fca00078e0208 */
[----:B------:R-:W2:Y:S04]  /*0180*/  @!P0 LDG.E.EL R4, desc[UR4][R8.64] ;  /* 0x0000000408048981 */ /* 0x000ea8000c2e1900 */
[----:B------:R1:W3:Y:S01]  /*0190*/  @!P0 LDG.E.EL R5, desc[UR4][R8.64] ;  /* 0x0000000408058981 */ /* 0x0002e2000c2e1900 */
[----:B------:R-:W-:Y:S01]  /*01a0*/  CS2R R2, SRZ ;  /* 0x0000000000027805 */ /* 0x000fe2000001ff00 */
[----:B----4-:R-:W-:-:S04]  /*01b0*/  IMAD.WIDE R16, R13, 0x4, R16 ;  /* 0x000000040d107825 */ /* 0x010fc800078e0210 */
[----:B-----5:R-:W-:Y:S01]  /*01c0*/  IMAD.WIDE R14, R0, 0x4, R14 ;  /* 0x00000004000e7825 */ /* 0x020fe200078e020e */
[----:B------:R-:W4:Y:S03]  /*01d0*/  @!P0 LDG.E.EL R7, desc[UR4][R16.64] ;  /* 0x0000000410078981 */ /* 0x000f26000c2e1900 */
[C---:B01----:R-:W-:Y:S01]  /*01e0*/  IMAD.WIDE R8, R13.reuse, 0x4, R10 ;  /* 0x000000040d087825 */ /* 0x043fe200078e020a */
[----:B------:R-:W5:Y:S01]  /*01f0*/  @!P0 LDG.E.EL R6, desc[UR4][R16.64] ;  /* 0x0000000410068981 */ /* 0x000f62000c2e1900 */
[----:B------:R-:W-:Y:S02]  /*0200*/  CS2R R10, SRZ ;  /* 0x00000000000a7805 */ /* 0x000fe4000001ff00 */
[----:B------:R-:W-:Y:S01]  /*0210*/  IMAD.WIDE R18, R13, 0x4, R18 ;  /* 0x000000040d127825 */ /* 0x000fe200078e0212 */
[----:B------:R-:W5:Y:S01]  /*0220*/  @!P0 LDG.E.64 R2, desc[UR4][R14.64] ;  /* 0x000000040e028981 */ /* 0x000f62000c1e1b00 */
[----:B------:R-:W-:-:S03]  /*0230*/  CS2R R12, SRZ ;  /* 0x00000000000c7805 */ /* 0x000fc6000001ff00 */
[----:B------:R-:W4:Y:S04]  /*0240*/  @!P0 LDG.E.EL R11, desc[UR4][R18.64] ;  /* 0x00000004120b8981 */ /* 0x000f28000c2e1900 */
[----:B------:R-:W4:Y:S04]  /*0250*/  @!P0 LDG.E.EL R13, desc[UR4][R8.64] ;  /* 0x00000004080d8981 */ /* 0x000f28000c2e1900 */
[----:B------:R0:W4:Y:S04]  /*0260*/  @!P0 LDG.E.EL R12, desc[UR4][R8.64] ;  /* 0x00000004080c8981 */ /* 0x000128000c2e1900 */
[----:B------:R-:W4:Y:S01]  /*0270*/  @!P0 LDG.E.EL R10, desc[UR4][R18.64] ;  /* 0x00000004120a8981 */ /* 0x000f22000c2e1900 */
[----:B0-----:R-:W-:-:S02]  /*0280*/  IMAD.MOV.U32 R9, RZ, RZ, 0x3e800000 ;  /* 0x3e800000ff097424 */ /* 0x001fc400078e00ff */
[----:B--2---:R-:W-:Y:S01]  /*0290*/  FADD R4, R4, 0.0010000000474974513054 ;  /* 0x3a83126f04047421 */ /* 0x004fe20000000000 */
[----:B---3--:R-:W-:-:S03]  /*02a0*/  FADD R5, R5, 0.0010000000474974513054 ;  /* 0x3a83126f05057421 */ /* 0x008fc60000000000 */
[----:B------:R-:W0:Y:S08]  /*02b0*/  MUFU.SQRT R16, R4 ;  /* 0x0000000400107308 */ /* 0x000e300000002000 */
[----:B------:R-:W1:Y:S01]  /*02c0*/  MUFU.SQRT R14, R5 ;  /* 0x00000005000e7308 */ /* 0x000e620000002000 */
[C---:B0-----:R-:W-:Y:S02]  /*02d0*/  FSETP.GT.AND P1, PT, R16.reuse, 8.50705917302346158658e+37, PT ;  /* 0x7e8000001000780b */ /* 0x041fe40003f24000 */
[----:B------:R-:W-:-:S02]  /*02e0*/  FSETP.GEU.AND P3, PT, R16, 1.175494350822287508e-38, PT ;  /* 0x008000001000780b */ /* 0x000fc40003f6e000 */
[C---:B-1----:R-:W-:Y:S02]  /*02f0*/  FSETP.GT.AND P2, PT, R14.reuse, 8.50705917302346158658e+37, PT ;  /* 0x7e8000000e00780b */ /* 0x042fe40003f44000 */
[----:B------:R-:W-:-:S07]  /*0300*/  FSETP.GEU.AND P4, PT, R14, 1.175494350822287508e-38, PT ;  /* 0x008000000e00780b */ /* 0x000fce0003f8e000 */
[----:B------:R-:W-:-:S04]  /*0310*/  @P1 FMUL R16, R16, 0.25 ;  /* 0x3e80000010101820 */ /* 0x000fc80000400000 */
[----:B------:R-:W-:Y:S01]  /*0320*/  @!P3 FMUL R16, R16, 16777216 ;  /* 0x4b8000001010b820 */ /* 0x000fe20000400000 */
[----:B------:R-:W-:-:S04]  /*0330*/  @P2 FMUL R14, R14, 0.25 ;  /* 0x3e8000000e0e2820 */ /* 0x000fc80000400000 */
[----:B------:R-:W-:Y:S01]  /*0340*/  @!P4 FMUL R14, R14, 16777216 ;  /* 0x4b8000000e0ec820 */ /* 0x000fe20000400000 */
[----:B------:R-:W0:Y:S01]  /*0350*/  MUFU.RCP R16, R16 ;  /* 0x0000001000107308 */ /* 0x000e220000001000 */
[----:B------:R-:W-:-:S07]  /*0360*/  FSEL R5, R9, 1, P1 ;  /* 0x3f80000009057808 */ /* 0x000fce0000800000 */
[----:B------:R-:W1:Y:S01]  /*0370*/  MUFU.RCP R14, R14 ;  /* 0x0000000e000e7308 */ /* 0x000e620000001000 */
[----:B------:R-:W-:Y:S01]  /*0380*/  FSEL R9, R9, 1, P2 ;  /* 0x3f80000009097808 */ /* 0x000fe20001000000 */
[----:B------:R-:W-:-:S04]  /*0390*/  @!P3 FMUL R5, R5, 16777216 ;  /* 0x4b8000000505b820 */ /* 0x000fc80000400000 */
[----:B------:R-:W-:Y:S01]  /*03a0*/  @!P4 FMUL R9, R9, 16777216 ;  /* 0x4b8000000909c820 */ /* 0x000fe20000400000 */
[----:B0-----:R-:W-:Y:S02]  /*03b0*/  FMUL R8, R16, R5 ;  /* 0x0000000510087220 */ /* 0x001fe40000400000 */
[----:B------:R-:W0:Y:S01]  /*03c0*/  LDC.64 R4, c[0x0][0x238] ;  /* 0x00008e00ff047b82 */ /* 0x000e220000000a00 */
[----:B-----5:R-:W-:Y:S01]  /*03d0*/  FADD R6, -R6, R3 ;  /* 0x0000000306067221 */ /* 0x020fe20000000100 */
[----:B----4-:R-:W-:Y:S01]  /*03e0*/  FADD R7, -R7, R2 ;  /* 0x0000000207077221 */ /* 0x010fe20000000100 */
[----:B-1----:R-:W-:-:S03]  /*03f0*/  FMUL R9, R14, R9 ;  /* 0x000000090e097220 */ /* 0x002fc60000400000 */
[----:B------:R-:W-:Y:S01]  /*0400*/  FMUL R7, R8, R7 ;  /* 0x0000000708077220 */ /* 0x000fe20000400000 */
[----:B------:R-:W-:-:S03]  /*0410*/  FMUL R6, R9, R6 ;  /* 0x0000000609067220 */ /* 0x000fc60000400000 */
[----:B------:R-:W-:Y:S01]  /*0420*/  FFMA R7, R7, R13, R10 ;  /* 0x0000000d07077223 */ /* 0x000fe2000000000a */
[----:B------:R-:W-:-:S04]  /*0430*/  FFMA R6, R6, R12, R11 ;  /* 0x0000000c06067223 */ /* 0x000fc8000000000b */
[C---:B------:R-:W-:Y:S02]  /*0440*/  FSETP.GEU.AND P2, PT, R7.reuse, RZ, PT ;  /* 0x000000ff0700720b */ /* 0x040fe40003f4e000 */
[C---:B------:R-:W-:Y:S02]  /*0450*/  FSETP.GEU.AND P1, PT, R6.reuse, RZ, PT ;  /* 0x000000ff0600720b */ /* 0x040fe40003f2e000 */
[----:B------:R-:W-:Y:S02]  /*0460*/  FSEL R8, R7, RZ, P2 ;  /* 0x000000ff07087208 */ /* 0x000fe40001000000 */
[----:B------:R-:W-:Y:S01]  /*0470*/  FSEL R9, R6, RZ, P1 ;  /* 0x000000ff06097208 */ /* 0x000fe20000800000 */
[----:B0-----:R-:W-:Y:S01]  /*0480*/  IMAD.WIDE R4, R0, 0x4, R4 ;  /* 0x0000000400047825 */ /* 0x001fe200078e0204 */
[----:B------:R-:W-:Y:S02]  /*0490*/  FSETP.GTU.AND P3, PT, R8, RZ, PT ;  /* 0x000000ff0800720b */ /* 0x000fe40003f6c000 */
[----:B------:R-:W-:-:S02]  /*04a0*/  FSETP.GTU.AND P2, PT, R9, RZ, PT ;  /* 0x000000ff0900720b */ /* 0x000fc40003f4c000 */
[----:B------:R-:W-:Y:S02]  /*04b0*/  IADD3 R2, P1, R0, UR6, RZ ;  /* 0x0000000600027c10 */ /* 0x000fe4000ff3e0ff */
[----:B------:R-:W-:Y:S02]  /*04c0*/  SEL R7, RZ, 0x100, P2 ;  /* 0x00000100ff077807 */ /* 0x000fe40001000000 */
[----:B------:R-:W-:Y:S01]  /*04d0*/  SEL R6, RZ, 0x1, P3 ;  /* 0x00000001ff067807 */ /* 0x000fe20001800000 */
[----:B------:R0:W-:Y:S01]  /*04e0*/  @!P0 STG.E.64 desc[UR4][R4.64], R8 ;  /* 0x0000000804008986 */ /* 0x0001e2000c101b04 */
[----:B------:R-:W-:-:S03]  /*04f0*/  LEA.HI.X.SX32 R3, R0, UR7, 0x1, P1 ;  /* 0x0000000700037c11 */ /* 0x000fc600088f0eff */
[----:B------:R-:W-:Y:S01]  /*0500*/  IMAD.IADD R7, R6, 0x1, R7 ;  /* 0x0000000106077824 */ /* 0x000fe200078e0207 */
[----:B0-----:R-:W-:Y:S06]  /*0510*/  @P0 EXIT ;  /* 0x000000000000094d */ /* 0x001fec0003800000 */
[----:B------:R-:W-:Y:S01]  /*0520*/  STG.E.U16 desc[UR4][R2.64], R7 ;  /* 0x0000000702007986 */ /* 0x000fe2000c101504 */
[----:B------:R-:W-:Y:S05]  /*0530*/  EXIT ;  /* 0x000000000000794d */ /* 0x000fea0003800000 */
.L_x_0:
[----:B------:R-:W-:-:S00]  /*0540*/  BRA `(.L_x_0) ;  /* 0xfffffffc00fc7947 */ /* 0x000fc0000383ffff */
[----:B------:R-:W-:-:S00]  /*0550*/  NOP ;  /* 0x0000000000007918 */ /* 0x000fc00000000000 */
        /* <DEDUP_REMOVED lines=10> */
.L_x_1:


//--------------------- .nv.global.init           --------------------------
	.section	.nv.global.init,"aw",@progbits
.nv.global.init:
	.type		_$_str,@object
	.size		_$_str,(_$_str_$_2 - _$_str)
_$_str:
        /*0000*/ 	.byte	0x5f, 0x5f, 0x43, 0x55, 0x44, 0x41, 0x5f, 0x46, 0x54, 0x5a, 0x00
	.type		_$_str_$_2,@object
	.size		_$_str_$_2,(.L_1 - _$_str_$_2)
_$_str_$_2:
        /*000b*/ 	.byte	0x5f, 0x5f, 0x43, 0x55, 0x44, 0x41, 0x5f, 0x50, 0x52, 0x45, 0x43, 0x5f, 0x53, 0x51, 0x52, 0x54
        /*001b*/ 	.byte	0x00
.L_1:


//--------------------- .nv.constant0.triton_poi_fused__native_batch_norm_legit_no_training_relu_threshold_backward_1 --------------------------
	.section	.nv.constant0.triton_poi_fused__native_batch_norm_legit_no_training_relu_threshold_backward_1,"a",@progbits
	.sectionflags	@""
	.align	4
.nv.constant0.triton_poi_fused__native_batch_norm_legit_no_training_relu_threshold_backward_1:
	.zero		588
